//
// Generated by NVIDIA NVVM Compiler
//
// Compiler Build ID: CL-36424714
// Cuda compilation tools, release 13.0, V13.0.88
// Based on NVVM 20.0.0
//

.version 9.0
.target sm_100
.address_size 64

	// .globl	_Z7CalcSepPfS_i
.const .align 4 .b8 constRA[512];
.const .align 4 .b8 constDEC[512];

.visible .entry _Z7CalcSepPfS_i(
	.param .u64 .ptr .align 1 _Z7CalcSepPfS_i_param_0,
	.param .u64 .ptr .align 1 _Z7CalcSepPfS_i_param_1,
	.param .u32 _Z7CalcSepPfS_i_param_2
)
{


	ret;

}
	// .globl	_Z10CalcSepCsti
.visible .entry _Z10CalcSepCsti(
	.param .u32 _Z10CalcSepCsti_param_0
)
{


	ret;

}


// ===== COMPILED SASS (sm_100) =====

	.target	sm_100

	.elftype	@"ET_EXEC"


//--------------------- .note.nv.tkinfo           --------------------------
	.section	.note.nv.tkinfo,"",@"SHT_NOTE"
	.sectionflags	@"SHF_NOTE_NV_TKINFO"
	.tkinfo
        /*0018*/ 	.word	0x00000002
        /*0030*/ 	.string	""
        /*0030*/ 	.string	"ptxas"
        /*0030*/ 	.string	"Cuda compilation tools, release 13.0, V13.0.88"
        /*0030*/ 	.string	"Build cuda_13.0.r13.0/compiler.36424714_0"
        /*0030*/ 	.string	"-arch sm_100 -m 64 "



//--------------------- .note.nv.cuinfo           --------------------------
	.section	.note.nv.cuinfo,"",@"SHT_NOTE"
	.sectionflags	@"SHF_NOTE_NV_CUINFO"
        /*0018*/ 	.short	0x0002
        /*001a*/ 	.short	0x0064
        /*001c*/ 	.short	0x0082
	.zero		2


//--------------------- .nv.info                  --------------------------
	.section	.nv.info,"",@"SHT_CUDA_INFO"
	.align	4


	//----- nvinfo : EIATTR_REGCOUNT
	.align		4
        /*0000*/ 	.byte	0x04, 0x2f
        /*0002*/ 	.short	(.L_3 - .L_2)
	.align		4
.L_2:
        /*0004*/ 	.word	index@(_Z7CalcSepPfS_i)
        /*0008*/ 	.word	0x00000004


	//----- nvinfo : EIATTR_FRAME_SIZE
	.align		4
.L_3:
        /*000c*/ 	.byte	0x04, 0x11
        /*000e*/ 	.short	(.L_5 - .L_4)
	.align		4
.L_4:
        /*0010*/ 	.word	index@(_Z7CalcSepPfS_i)
        /*0014*/ 	.word	0x00000000


	//----- nvinfo : EIATTR_REGCOUNT
	.align		4
.L_5:
        /*0018*/ 	.byte	0x04, 0x2f
        /*001a*/ 	.short	(.L_7 - .L_6)
	.align		4
.L_6:
        /*001c*/ 	.word	index@(_Z10CalcSepCsti)
        /*0020*/ 	.word	0x00000004


	//----- nvinfo : EIATTR_FRAME_SIZE
	.align		4
.L_7:
        /*0024*/ 	.byte	0x04, 0x11
        /*0026*/ 	.short	(.L_9 - .L_8)
	.align		4
.L_8:
        /*0028*/ 	.word	index@(_Z10CalcSepCsti)
        /*002c*/ 	.word	0x00000000


	//----- nvinfo : EIATTR_MIN_STACK_SIZE
	.align		4
.L_9:
        /*0030*/ 	.byte	0x04, 0x12
        /*0032*/ 	.short	(.L_11 - .L_10)
	.align		4
.L_10:
        /*0034*/ 	.word	index@(_Z10CalcSepCsti)
        /*0038*/ 	.word	0x00000000


	//----- nvinfo : EIATTR_MIN_STACK_SIZE
	.align		4
.L_11:
        /*003c*/ 	.byte	0x04, 0x12
        /*003e*/ 	.short	(.L_13 - .L_12)
	.align		4
.L_12:
        /*0040*/ 	.word	index@(_Z7CalcSepPfS_i)
        /*0044*/ 	.word	0x00000000
.L_13:


//--------------------- .nv.compat                --------------------------
	.section	.nv.compat,"",@"SHT_CUDA_COMPAT_INFO"
	.align	4
        /*0000*/ 	.byte	0x02, 0x09, 0x00, 0x00, 0x02, 0x02, 0x01, 0x00, 0x02, 0x05, 0x05, 0x00, 0x03, 0x07, 0x01, 0x01
        /*0010*/ 	.byte	0x02, 0x03, 0x00, 0x00, 0x02, 0x06, 0x01, 0x00, 0x04, 0x0b, 0x08, 0x00, 0x09, 0x00, 0x00, 0x00
        /*0020*/ 	.byte	0x00, 0x00, 0x00, 0x00


//--------------------- .nv.info._Z10CalcSepCsti  --------------------------
	.section	.nv.info._Z10CalcSepCsti,"",@"SHT_CUDA_INFO"
	.sectionflags	@""
	.align	4


	//----- nvinfo : EIATTR_CUDA_API_VERSION
	.align		4
        /*0000*/ 	.byte	0x04, 0x37
        /*0002*/ 	.short	(.L_15 - .L_14)
.L_14:
        /*0004*/ 	.word	0x00000082


	//----- nvinfo : EIATTR_KPARAM_INFO
	.align		4
.L_15:
        /*0008*/ 	.byte	0x04, 0x17
        /*000a*/ 	.short	(.L_17 - .L_16)
.L_16:
        /*000c*/ 	.word	0x00000000
        /*0010*/ 	.short	0x0000
        /*0012*/ 	.short	0x0000
        /*0014*/ 	.byte	0x00, 0xf0, 0x11, 0x00


	//----- nvinfo : EIATTR_SPARSE_MMA_MASK
	.align		4
.L_17:
        /*0018*/ 	.byte	0x03, 0x50
        /*001a*/ 	.short	0x0000


	//----- nvinfo : EIATTR_MAXREG_COUNT
	.align		4
        /*001c*/ 	.byte	0x03, 0x1b
        /*001e*/ 	.short	0x00ff


	//----- nvinfo : EIATTR_MERCURY_ISA_VERSION
	.align		4
        /*0020*/ 	.byte	0x03, 0x5f
        /*0022*/ 	.short	0x0101


	//----- nvinfo : EIATTR_VRC_CTA_INIT_COUNT
	.align		4
        /*0024*/ 	.byte	0x02, 0x4a
	.zero		1
	.zero		1


	//----- nvinfo : EIATTR_EXIT_INSTR_OFFSETS
	.align		4
        /*0028*/ 	.byte	0x04, 0x1c
        /*002a*/ 	.short	(.L_19 - .L_18)


	//   ....[0]....
.L_18:
        /*002c*/ 	.word	0x00000010


	//----- nvinfo : EIATTR_CBANK_PARAM_SIZE
	.align		4
.L_19:
        /*0030*/ 	.byte	0x03, 0x19
        /*0032*/ 	.short	0x0004


	//----- nvinfo : EIATTR_PARAM_CBANK
	.align		4
        /*0034*/ 	.byte	0x04, 0x0a
        /*0036*/ 	.short	(.L_21 - .L_20)
	.align		4
.L_20:
        /*0038*/ 	.word	index@(.nv.constant0._Z10CalcSepCsti)
        /*003c*/ 	.short	0x0380
        /*003e*/ 	.short	0x0004


	//----- nvinfo : EIATTR_SW_WAR
	.align		4
.L_21:
        /*0040*/ 	.byte	0x04, 0x36
        /*0042*/ 	.short	(.L_23 - .L_22)
.L_22:
        /*0044*/ 	.word	0x00000008
.L_23:


//--------------------- .nv.info._Z7CalcSepPfS_i  --------------------------
	.section	.nv.info._Z7CalcSepPfS_i,"",@"SHT_CUDA_INFO"
	.sectionflags	@""
	.align	4


	//----- nvinfo : EIATTR_CUDA_API_VERSION
	.align		4
        /*0000*/ 	.byte	0x04, 0x37
        /*0002*/ 	.short	(.L_25 - .L_24)
.L_24:
        /*0004*/ 	.word	0x00000082


	//----- nvinfo : EIATTR_KPARAM_INFO
	.align		4
.L_25:
        /*0008*/ 	.byte	0x04, 0x17
        /*000a*/ 	.short	(.L_27 - .L_26)
.L_26:
        /*000c*/ 	.word	0x00000000
        /*0010*/ 	.short	0x0002
        /*0012*/ 	.short	0x0010
        /*0014*/ 	.byte	0x00, 0xf0, 0x11, 0x00


	//----- nvinfo : EIATTR_KPARAM_INFO
	.align		4
.L_27:
        /*0018*/ 	.byte	0x04, 0x17
        /*001a*/ 	.short	(.L_29 - .L_28)
.L_28:
        /*001c*/ 	.word	0x00000000
        /*0020*/ 	.short	0x0001
        /*0022*/ 	.short	0x0008
        /*0024*/ 	.byte	0x00, 0xf5, 0x21, 0x00


	//----- nvinfo : EIATTR_KPARAM_INFO
	.align		4
.L_29:
        /*0028*/ 	.byte	0x04, 0x17
        /*002a*/ 	.short	(.L_31 - .L_30)
.L_30:
        /*002c*/ 	.word	0x00000000
        /*0030*/ 	.short	0x0000
        /*0032*/ 	.short	0x0000
        /*0034*/ 	.byte	0x00, 0xf5, 0x21, 0x00


	//----- nvinfo : EIATTR_SPARSE_MMA_MASK
	.align		4
.L_31:
        /*0038*/ 	.byte	0x03, 0x50
        /*003a*/ 	.short	0x0000


	//----- nvinfo : EIATTR_MAXREG_COUNT
	.align		4
        /*003c*/ 	.byte	0x03, 0x1b
        /*003e*/ 	.short	0x00ff


	//----- nvinfo : EIATTR_MERCURY_ISA_VERSION
	.align		4
        /*0040*/ 	.byte	0x03, 0x5f
        /*0042*/ 	.short	0x0101


	//----- nvinfo : EIATTR_VRC_CTA_INIT_COUNT
	.align		4
        /*0044*/ 	.byte	0x02, 0x4a
	.zero		1
	.zero		1


	//----- nvinfo : EIATTR_EXIT_INSTR_OFFSETS
	.align		4
        /*0048*/ 	.byte	0x04, 0x1c
        /*004a*/ 	.short	(.L_33 - .L_32)


	//   ....[0]....
.L_32:
        /*004c*/ 	.word	0x00000010


	//----- nvinfo : EIATTR_CBANK_PARAM_SIZE
	.align		4
.L_33:
        /*0050*/ 	.byte	0x03, 0x19
        /*0052*/ 	.short	0x0014


	//----- nvinfo : EIATTR_PARAM_CBANK
	.align		4
        /*0054*/ 	.byte	0x04, 0x0a
        /*0056*/ 	.short	(.L_35 - .L_34)
	.align		4
.L_34:
        /*0058*/ 	.word	index@(.nv.constant0._Z7CalcSepPfS_i)
        /*005c*/ 	.short	0x0380
        /*005e*/ 	.short	0x0014


	//----- nvinfo : EIATTR_SW_WAR
	.align		4
.L_35:
        /*0060*/ 	.byte	0x04, 0x36
        /*0062*/ 	.short	(.L_37 - .L_36)
.L_36:
        /*0064*/ 	.word	0x00000008
.L_37:


//--------------------- .nv.callgraph             --------------------------
	.section	.nv.callgraph,"",@"SHT_CUDA_CALLGRAPH"
	.align	4
	.sectionentsize	8
	.align		4
        /*0000*/ 	.word	0x00000000
	.align		4
        /*0004*/ 	.word	0xffffffff
	.align		4
        /*0008*/ 	.word	0x00000000
	.align		4
        /*000c*/ 	.word	0xfffffffe
	.align		4
        /*0010*/ 	.word	0x00000000
	.align		4
        /*0014*/ 	.word	0xfffffffd
	.align		4
        /*0018*/ 	.word	0x00000000
	.align		4
        /*001c*/ 	.word	0xfffffffc


//--------------------- .nv.constant3             --------------------------
	.section	.nv.constant3,"a",@progbits
	.align	4
.nv.constant3:
	.type		constRA,@object
	.size		constRA,(constDEC - constRA)
constRA:
	.zero		512
	.type		constDEC,@object
	.size		constDEC,(.L_1 - constDEC)
constDEC:
	.zero		512
.L_1:


//--------------------- .text._Z10CalcSepCsti     --------------------------
	.section	.text._Z10CalcSepCsti,"ax",@progbits
	.align	128
        .global         _Z10CalcSepCsti
        .type           _Z10CalcSepCsti,@function
        .size           _Z10CalcSepCsti,(.L_x_2 - _Z10CalcSepCsti)
        .other          _Z10CalcSepCsti,@"STO_CUDA_ENTRY STV_DEFAULT"
_Z10CalcSepCsti:
.text._Z10CalcSepCsti:
[----:B------:R-:W-:Y:S01]  /*0000*/  LDC R1, c[0x0][0x37c] ;  /* 0x0000df00ff017b82 */ /* 0x000fe20000000800 */
[----:B------:R-:W-:Y:S05]  /*0010*/  EXIT ;  /* 0x000000000000794d */ /* 0x000fea0003800000 */
.L_x_0:
[----:B------:R-:W-:-:S00]  /*0020*/  BRA `(.L_x_0) ;  /* 0xfffffffc00fc7947 */ /* 0x000fc0000383ffff */
[----:B------:R-:W-:-:S00]  /*0030*/  NOP ;  /* 0x0000000000007918 */ /* 0x000fc00000000000 */
        /* <DEDUP_REMOVED lines=12> */
.L_x_2:


//--------------------- .text._Z7CalcSepPfS_i     --------------------------
	.section	.text._Z7CalcSepPfS_i,"ax",@progbits
	.align	128
        .global         _Z7CalcSepPfS_i
        .type           _Z7CalcSepPfS_i,@function
        .size           _Z7CalcSepPfS_i,(.L_x_3 - _Z7CalcSepPfS_i)
        .other          _Z7CalcSepPfS_i,@"STO_CUDA_ENTRY STV_DEFAULT"
_Z7CalcSepPfS_i:
.text._Z7CalcSepPfS_i:
[----:B------:R-:W-:Y:S01]  /*0000*/  LDC R1, c[0x0][0x37c] ;  /* 0x0000df00ff017b82 */ /* 0x000fe20000000800 */
[----:B------:R-:W-:Y:S05]  /*0010*/  EXIT ;  /* 0x000000000000794d */ /* 0x000fea0003800000 */
.L_x_1:
        /* <DEDUP_REMOVED lines=14> */
.L_x_3:


//--------------------- .nv.shared.reserved.0     --------------------------
	.section	.nv.shared.reserved.0,"aw",@nobits
	.weak		__nv_reservedSMEM_offset_0_alias
	.size		__nv_reservedSMEM_offset_0_alias, 0, 64
	.other		__nv_reservedSMEM_offset_0_alias,@"STO_CUDA_RESERVED_SHARED STV_DEFAULT"
__nv_reservedSMEM_offset_0_alias:
	.zero		0
	.zero		64


//--------------------- .nv.constant0._Z10CalcSepCsti --------------------------
	.section	.nv.constant0._Z10CalcSepCsti,"a",@progbits
	.sectionflags	@""
	.align	4
.nv.constant0._Z10CalcSepCsti:
	.zero		900


//--------------------- .nv.constant0._Z7CalcSepPfS_i --------------------------
	.section	.nv.constant0._Z7CalcSepPfS_i,"a",@progbits
	.sectionflags	@""
	.align	4
.nv.constant0._Z7CalcSepPfS_i:
	.zero		916


//--------------------- SYMBOLS --------------------------

	.type		.nv.reservedSmem.offset0,@object
	.size		.nv.reservedSmem.offset0,0x4
